//
// Generated by NVIDIA NVVM Compiler
//
// Compiler Build ID: CL-36424714
// Cuda compilation tools, release 13.0, V13.0.88
// Based on NVVM 20.0.0
//

.version 9.0
.target sm_100
.address_size 64

	// .globl	_Z13relu_backpassPfS_S_i

.visible .entry _Z13relu_backpassPfS_S_i(
	.param .u64 .ptr .align 1 _Z13relu_backpassPfS_S_i_param_0,
	.param .u64 .ptr .align 1 _Z13relu_backpassPfS_S_i_param_1,
	.param .u64 .ptr .align 1 _Z13relu_backpassPfS_S_i_param_2,
	.param .u32 _Z13relu_backpassPfS_S_i_param_3
)
{
	.reg .pred 	%p<3>;
	.reg .b32 	%r<6>;
	.reg .b32 	%f<6>;
	.reg .b64 	%rd<13>;

	ld.param.u64 	%rd1, [_Z13relu_backpassPfS_S_i_param_0];
	ld.param.u64 	%rd2, [_Z13relu_backpassPfS_S_i_param_1];
	ld.param.u64 	%rd3, [_Z13relu_backpassPfS_S_i_param_2];
	ld.param.u32 	%r2, [_Z13relu_backpassPfS_S_i_param_3];
	mov.u32 	%r3, %tid.x;
	mov.u32 	%r4, %ntid.x;
	mov.u32 	%r5, %ctaid.x;
	mad.lo.s32 	%r1, %r4, %r5, %r3;
	setp.ge.s32 	%p1, %r1, %r2;
	@%p1 bra 	$L__BB0_4;
	cvta.to.global.u64 	%rd4, %rd1;
	mul.wide.s32 	%rd5, %r1, 4;
	add.s64 	%rd6, %rd4, %rd5;
	ld.global.f32 	%f4, [%rd6];
	setp.leu.f32 	%p2, %f4, 0f00000000;
	mov.f32 	%f5, 0f00000000;
	@%p2 bra 	$L__BB0_3;
	cvta.to.global.u64 	%rd7, %rd3;
	add.s64 	%rd9, %rd7, %rd5;
	ld.global.f32 	%f5, [%rd9];
$L__BB0_3:
	cvta.to.global.u64 	%rd10, %rd2;
	add.s64 	%rd12, %rd10, %rd5;
	st.global.f32 	[%rd12], %f5;
$L__BB0_4:
	ret;

}


// ===== COMPILED SASS (sm_100) =====

	.target	sm_100

	.elftype	@"ET_EXEC"


//--------------------- .note.nv.tkinfo           --------------------------
	.section	.note.nv.tkinfo,"",@"SHT_NOTE"
	.sectionflags	@"SHF_NOTE_NV_TKINFO"
	.tkinfo
        /*0018*/ 	.word	0x00000002
        /*0030*/ 	.string	""
        /*0030*/ 	.string	"ptxas"
        /*0030*/ 	.string	"Cuda compilation tools, release 13.0, V13.0.88"
        /*0030*/ 	.string	"Build cuda_13.0.r13.0/compiler.36424714_0"
        /*0030*/ 	.string	"-arch sm_100 -m 64 "



//--------------------- .note.nv.cuinfo           --------------------------
	.section	.note.nv.cuinfo,"",@"SHT_NOTE"
	.sectionflags	@"SHF_NOTE_NV_CUINFO"
        /*0018*/ 	.short	0x0002
        /*001a*/ 	.short	0x0064
        /*001c*/ 	.short	0x0082
	.zero		2


//--------------------- .nv.info                  --------------------------
	.section	.nv.info,"",@"SHT_CUDA_INFO"
	.align	4


	//----- nvinfo : EIATTR_REGCOUNT
	.align		4
        /*0000*/ 	.byte	0x04, 0x2f
        /*0002*/ 	.short	(.L_1 - .L_0)
	.align		4
.L_0:
        /*0004*/ 	.word	index@(_Z13relu_backpassPfS_S_i)
        /*0008*/ 	.word	0x0000000c


	//----- nvinfo : EIATTR_FRAME_SIZE
	.align		4
.L_1:
        /*000c*/ 	.byte	0x04, 0x11
        /*000e*/ 	.short	(.L_3 - .L_2)
	.align		4
.L_2:
        /*0010*/ 	.word	index@(_Z13relu_backpassPfS_S_i)
        /*0014*/ 	.word	0x00000000


	//----- nvinfo : EIATTR_MIN_STACK_SIZE
	.align		4
.L_3:
        /*0018*/ 	.byte	0x04, 0x12
        /*001a*/ 	.short	(.L_5 - .L_4)
	.align		4
.L_4:
        /*001c*/ 	.word	index@(_Z13relu_backpassPfS_S_i)
        /*0020*/ 	.word	0x00000000
.L_5:


//--------------------- .nv.compat                --------------------------
	.section	.nv.compat,"",@"SHT_CUDA_COMPAT_INFO"
	.align	4
        /*0000*/ 	.byte	0x02, 0x09, 0x00, 0x00, 0x02, 0x02, 0x01, 0x00, 0x02, 0x05, 0x05, 0x00, 0x03, 0x07, 0x01, 0x01
        /*0010*/ 	.byte	0x02, 0x03, 0x00, 0x00, 0x02, 0x06, 0x01, 0x00, 0x04, 0x0b, 0x08, 0x00, 0x09, 0x00, 0x00, 0x00
        /*0020*/ 	.byte	0x00, 0x00, 0x00, 0x00


//--------------------- .nv.info._Z13relu_backpassPfS_S_i --------------------------
	.section	.nv.info._Z13relu_backpassPfS_S_i,"",@"SHT_CUDA_INFO"
	.sectionflags	@""
	.align	4


	//----- nvinfo : EIATTR_CUDA_API_VERSION
	.align		4
        /*0000*/ 	.byte	0x04, 0x37
        /*0002*/ 	.short	(.L_7 - .L_6)
.L_6:
        /*0004*/ 	.word	0x00000082


	//----- nvinfo : EIATTR_KPARAM_INFO
	.align		4
.L_7:
        /*0008*/ 	.byte	0x04, 0x17
        /*000a*/ 	.short	(.L_9 - .L_8)
.L_8:
        /*000c*/ 	.word	0x00000000
        /*0010*/ 	.short	0x0003
        /*0012*/ 	.short	0x0018
        /*0014*/ 	.byte	0x00, 0xf0, 0x11, 0x00


	//----- nvinfo : EIATTR_KPARAM_INFO
	.align		4
.L_9:
        /*0018*/ 	.byte	0x04, 0x17
        /*001a*/ 	.short	(.L_11 - .L_10)
.L_10:
        /*001c*/ 	.word	0x00000000
        /*0020*/ 	.short	0x0002
        /*0022*/ 	.short	0x0010
        /*0024*/ 	.byte	0x00, 0xf5, 0x21, 0x00


	//----- nvinfo : EIATTR_KPARAM_INFO
	.align		4
.L_11:
        /*0028*/ 	.byte	0x04, 0x17
        /*002a*/ 	.short	(.L_13 - .L_12)
.L_12:
        /*002c*/ 	.word	0x00000000
        /*0030*/ 	.short	0x0001
        /*0032*/ 	.short	0x0008
        /*0034*/ 	.byte	0x00, 0xf5, 0x21, 0x00


	//----- nvinfo : EIATTR_KPARAM_INFO
	.align		4
.L_13:
        /*0038*/ 	.byte	0x04, 0x17
        /*003a*/ 	.short	(.L_15 - .L_14)
.L_14:
        /*003c*/ 	.word	0x00000000
        /*0040*/ 	.short	0x0000
        /*0042*/ 	.short	0x0000
        /*0044*/ 	.byte	0x00, 0xf5, 0x21, 0x00


	//----- nvinfo : EIATTR_SPARSE_MMA_MASK
	.align		4
.L_15:
        /*0048*/ 	.byte	0x03, 0x50
        /*004a*/ 	.short	0x0000


	//----- nvinfo : EIATTR_MAXREG_COUNT
	.align		4
        /*004c*/ 	.byte	0x03, 0x1b
        /*004e*/ 	.short	0x00ff


	//----- nvinfo : EIATTR_MERCURY_ISA_VERSION
	.align		4
        /*0050*/ 	.byte	0x03, 0x5f
        /*0052*/ 	.short	0x0101


	//----- nvinfo : EIATTR_VRC_CTA_INIT_COUNT
	.align		4
        /*0054*/ 	.byte	0x02, 0x4a
	.zero		1
	.zero		1


	//----- nvinfo : EIATTR_EXIT_INSTR_OFFSETS
	.align		4
        /*0058*/ 	.byte	0x04, 0x1c
        /*005a*/ 	.short	(.L_17 - .L_16)


	//   ....[0]....
.L_16:
        /*005c*/ 	.word	0x00000070


	//   ....[1]....
        /*0060*/ 	.word	0x00000170


	//----- nvinfo : EIATTR_CRS_STACK_SIZE
	.align		4
.L_17:
        /*0064*/ 	.byte	0x04, 0x1e
        /*0066*/ 	.short	(.L_19 - .L_18)
.L_18:
        /*0068*/ 	.word	0x00000000


	//----- nvinfo : EIATTR_CBANK_PARAM_SIZE
	.align		4
.L_19:
        /*006c*/ 	.byte	0x03, 0x19
        /*006e*/ 	.short	0x001c


	//----- nvinfo : EIATTR_PARAM_CBANK
	.align		4
        /*0070*/ 	.byte	0x04, 0x0a
        /*0072*/ 	.short	(.L_21 - .L_20)
	.align		4
.L_20:
        /*0074*/ 	.word	index@(.nv.constant0._Z13relu_backpassPfS_S_i)
        /*0078*/ 	.short	0x0380
        /*007a*/ 	.short	0x001c


	//----- nvinfo : EIATTR_SW_WAR
	.align		4
.L_21:
        /*007c*/ 	.byte	0x04, 0x36
        /*007e*/ 	.short	(.L_23 - .L_22)
.L_22:
        /*0080*/ 	.word	0x00000008
.L_23:


//--------------------- .nv.callgraph             --------------------------
	.section	.nv.callgraph,"",@"SHT_CUDA_CALLGRAPH"
	.align	4
	.sectionentsize	8
	.align		4
        /*0000*/ 	.word	0x00000000
	.align		4
        /*0004*/ 	.word	0xffffffff
	.align		4
        /*0008*/ 	.word	0x00000000
	.align		4
        /*000c*/ 	.word	0xfffffffe
	.align		4
        /*0010*/ 	.word	0x00000000
	.align		4
        /*0014*/ 	.word	0xfffffffd
	.align		4
        /*0018*/ 	.word	0x00000000
	.align		4
        /*001c*/ 	.word	0xfffffffc


//--------------------- .text._Z13relu_backpassPfS_S_i --------------------------
	.section	.text._Z13relu_backpassPfS_S_i,"ax",@progbits
	.align	128
        .global         _Z13relu_backpassPfS_S_i
        .type           _Z13relu_backpassPfS_S_i,@function
        .size           _Z13relu_backpassPfS_S_i,(.L_x_3 - _Z13relu_backpassPfS_S_i)
        .other          _Z13relu_backpassPfS_S_i,@"STO_CUDA_ENTRY STV_DEFAULT"
_Z13relu_backpassPfS_S_i:
.text._Z13relu_backpassPfS_S_i:
[----:B------:R-:W-:Y:S01]  /*0000*/  LDC R1, c[0x0][0x37c] ;  /* 0x0000df00ff017b82 */ /* 0x000fe20000000800 */
[----:B------:R-:W0:Y:S01]  /*0010*/  S2R R7, SR_TID.X ;  /* 0x0000000000077919 */ /* 0x000e220000002100 */
[----:B------:R-:W0:Y:S01]  /*0020*/  LDCU UR4, c[0x0][0x360] ;  /* 0x00006c00ff0477ac */ /* 0x000e220008000800 */
[----:B------:R-:W0:Y:S01]  /*0030*/  S2R R0, SR_CTAID.X ;  /* 0x0000000000007919 */ /* 0x000e220000002500 */
[----:B------:R-:W1:Y:S01]  /*0040*/  LDCU UR5, c[0x0][0x398] ;  /* 0x00007300ff0577ac */ /* 0x000e620008000800 */
[----:B0-----:R-:W-:-:S05]  /*0050*/  IMAD R7, R0, UR4, R7 ;  /* 0x0000000400077c24 */ /* 0x001fca000f8e0207 */
[----:B-1----:R-:W-:-:S13]  /*0060*/  ISETP.GE.AND P0, PT, R7, UR5, PT ;  /* 0x0000000507007c0c */ /* 0x002fda000bf06270 */
[----:B------:R-:W-:Y:S05]  /*0070*/  @P0 EXIT ;  /* 0x000000000000094d */ /* 0x000fea0003800000 */
[----:B------:R-:W0:Y:S01]  /*0080*/  LDC.64 R2, c[0x0][0x380] ;  /* 0x0000e000ff027b82 */ /* 0x000e220000000a00 */
[----:B------:R-:W1:Y:S07]  /*0090*/  LDCU.64 UR4, c[0x0][0x358] ;  /* 0x00006b00ff0477ac */ /* 0x000e6e0008000a00 */
[----:B------:R-:W2:Y:S01]  /*00a0*/  LDC.64 R4, c[0x0][0x388] ;  /* 0x0000e200ff047b82 */ /* 0x000ea20000000a00 */
[----:B0-----:R-:W-:-:S06]  /*00b0*/  IMAD.WIDE R2, R7, 0x4, R2 ;  /* 0x0000000407027825 */ /* 0x001fcc00078e0202 */
[----:B-1----:R-:W3:Y:S01]  /*00c0*/  LDG.E R2, desc[UR4][R2.64] ;  /* 0x0000000402027981 */ /* 0x002ee2000c1e1900 */
[----:B------:R-:W-:Y:S01]  /*00d0*/  BSSY.RECONVERGENT B0, `(.L_x_0) ;  /* 0x0000008000007945 */ /* 0x000fe20003800200 */
[----:B------:R-:W-:Y:S02]  /*00e0*/  HFMA2 R9, -RZ, RZ, 0, 0 ;  /* 0x00000000ff097431 */ /* 0x000fe400000001ff */
[----:B--2---:R-:W-:Y:S01]  /*00f0*/  IMAD.WIDE R4, R7, 0x4, R4 ;  /* 0x0000000407047825 */ /* 0x004fe200078e0204 */
[----:B---3--:R-:W-:-:S13]  /*0100*/  FSETP.GT.AND P0, PT, R2, RZ, PT ;  /* 0x000000ff0200720b */ /* 0x008fda0003f04000 */
[----:B------:R-:W-:Y:S05]  /*0110*/  @!P0 BRA `(.L_x_1) ;  /* 0x00000000000c8947 */ /* 0x000fea0003800000 */
[----:B------:R-:W0:Y:S02]  /*0120*/  LDC.64 R2, c[0x0][0x390] ;  /* 0x0000e400ff027b82 */ /* 0x000e240000000a00 */
[----:B0-----:R-:W-:-:S05]  /*0130*/  IMAD.WIDE R2, R7, 0x4, R2 ;  /* 0x0000000407027825 */ /* 0x001fca00078e0202 */
[----:B------:R0:W5:Y:S02]  /*0140*/  LDG.E R9, desc[UR4][R2.64] ;  /* 0x0000000402097981 */ /* 0x000164000c1e1900 */
.L_x_1:
[----:B------:R-:W-:Y:S05]  /*0150*/  BSYNC.RECONVERGENT B0 ;  /* 0x0000000000007941 */ /* 0x000fea0003800200 */
.L_x_0:
[----:B-----5:R-:W-:Y:S01]  /*0160*/  STG.E desc[UR4][R4.64], R9 ;  /* 0x0000000904007986 */ /* 0x020fe2000c101904 */
[----:B------:R-:W-:Y:S05]  /*0170*/  EXIT ;  /* 0x000000000000794d */ /* 0x000fea0003800000 */
.L_x_2:
[----:B------:R-:W-:-:S00]  /*0180*/  BRA `(.L_x_2) ;  /* 0xfffffffc00fc7947 */ /* 0x000fc0000383ffff */
[----:B------:R-:W-:-:S00]  /*0190*/  NOP ;  /* 0x0000000000007918 */ /* 0x000fc00000000000 */
        /* <DEDUP_REMOVED lines=14> */
.L_x_3:


//--------------------- .nv.shared.reserved.0     --------------------------
	.section	.nv.shared.reserved.0,"aw",@nobits
	.weak		__nv_reservedSMEM_offset_0_alias
	.size		__nv_reservedSMEM_offset_0_alias, 0, 64
	.other		__nv_reservedSMEM_offset_0_alias,@"STO_CUDA_RESERVED_SHARED STV_DEFAULT"
__nv_reservedSMEM_offset_0_alias:
	.zero		0
	.zero		64


//--------------------- .nv.constant0._Z13relu_backpassPfS_S_i --------------------------
	.section	.nv.constant0._Z13relu_backpassPfS_S_i,"a",@progbits
	.sectionflags	@""
	.align	4
.nv.constant0._Z13relu_backpassPfS_S_i:
	.zero		924


//--------------------- SYMBOLS --------------------------

	.type		.nv.reservedSmem.offset0,@object
	.size		.nv.reservedSmem.offset0,0x4
